	.headerflags	@"EF_CUDA_TEXMODE_UNIFIED EF_CUDA_64BIT_ADDRESS EF_CUDA_ACCELERATORS EF_CUDA_SM90 EF_CUDA_VIRTUAL_SM(EF_CUDA_SM90)"
	.elftype	@"ET_EXEC"


//--------------------- .nv.info                  --------------------------
	.section	.nv.info,"",@"SHT_CUDA_INFO"
	.align	4


	//----- nvinfo : EIATTR_REGCOUNT
	.align		4
        /*0000*/ 	.byte	0x04, 0x2f
        /*0002*/ 	.short	(.L_1 - .L_0)
	.align		4
.L_0:
        /*0004*/ 	.word	index@(triton_mm)
        /*0008*/ 	.word	0x0000002e


	//----- nvinfo : EIATTR_MIN_STACK_SIZE
	.align		4
.L_1:
        /*000c*/ 	.byte	0x04, 0x12
        /*000e*/ 	.short	(.L_3 - .L_2)
	.align		4
.L_2:
        /*0010*/ 	.word	index@(triton_mm)
        /*0014*/ 	.word	0x00000000


	//----- nvinfo : EIATTR_FRAME_SIZE
	.align		4
.L_3:
        /*0018*/ 	.byte	0x04, 0x11
        /*001a*/ 	.short	(.L_5 - .L_4)
	.align		4
.L_4:
        /*001c*/ 	.word	index@(triton_mm)
        /*0020*/ 	.word	0x00000000


	//----- nvinfo : EIATTR_MIN_STACK_SIZE
	.align		4
.L_5:
        /*0024*/ 	.byte	0x04, 0x12
        /*0026*/ 	.short	(.L_7 - .L_6)
	.align		4
.L_6:
        /*0028*/ 	.word	index@(triton_mm)
        /*002c*/ 	.word	0x00000000
.L_7:


//--------------------- .nv.info.triton_mm        --------------------------
	.section	.nv.info.triton_mm,"",@"SHT_CUDA_INFO"
	.sectionflags	@""
	.align	4


	//----- nvinfo : EIATTR_CUDA_API_VERSION
	.align		4
        /*0000*/ 	.byte	0x04, 0x37
        /*0002*/ 	.short	(.L_9 - .L_8)
.L_8:
        /*0004*/ 	.word	0x0000007c


	//----- nvinfo : EIATTR_KPARAM_INFO
	.align		4
.L_9:
        /*0008*/ 	.byte	0x04, 0x17
        /*000a*/ 	.short	(.L_11 - .L_10)
.L_10:
        /*000c*/ 	.word	0x00000000
        /*0010*/ 	.short	0x0003
        /*0012*/ 	.short	0x0018
        /*0014*/ 	.byte	0x00, 0xf0, 0x11, 0x00


	//----- nvinfo : EIATTR_KPARAM_INFO
	.align		4
.L_11:
        /*0018*/ 	.byte	0x04, 0x17
        /*001a*/ 	.short	(.L_13 - .L_12)
.L_12:
        /*001c*/ 	.word	0x00000000
        /*0020*/ 	.short	0x0002
        /*0022*/ 	.short	0x0010
        /*0024*/ 	.byte	0x00, 0xf0, 0x21, 0x00


	//----- nvinfo : EIATTR_KPARAM_INFO
	.align		4
.L_13:
        /*0028*/ 	.byte	0x04, 0x17
        /*002a*/ 	.short	(.L_15 - .L_14)
.L_14:
        /*002c*/ 	.word	0x00000000
        /*0030*/ 	.short	0x0001
        /*0032*/ 	.short	0x0008
        /*0034*/ 	.byte	0x00, 0xf0, 0x21, 0x00


	//----- nvinfo : EIATTR_KPARAM_INFO
	.align		4
.L_15:
        /*0038*/ 	.byte	0x04, 0x17
        /*003a*/ 	.short	(.L_17 - .L_16)
.L_16:
        /*003c*/ 	.word	0x00000000
        /*0040*/ 	.short	0x0000
        /*0042*/ 	.short	0x0000
        /*0044*/ 	.byte	0x00, 0xf0, 0x21, 0x00


	//----- nvinfo : EIATTR_SPARSE_MMA_MASK
	.align		4
.L_17:
        /*0048*/ 	.byte	0x03, 0x50
        /*004a*/ 	.short	0x0000


	//----- nvinfo : EIATTR_MAXREG_COUNT
	.align		4
        /*004c*/ 	.byte	0x03, 0x1b
        /*004e*/ 	.short	0x00ff


	//----- nvinfo : EIATTR_EXIT_INSTR_OFFSETS
	.align		4
        /*0050*/ 	.byte	0x04, 0x1c
        /*0052*/ 	.short	(.L_19 - .L_18)


	//   ....[0]....
.L_18:
        /*0054*/ 	.word	0x000012e0


	//   ....[1]....
        /*0058*/ 	.word	0x00001330


	//----- nvinfo : EIATTR_MAX_THREADS
	.align		4
.L_19:
        /*005c*/ 	.byte	0x04, 0x05
        /*005e*/ 	.short	(.L_21 - .L_20)
.L_20:
        /*0060*/ 	.word	0x00000040
        /*0064*/ 	.word	0x00000001
        /*0068*/ 	.word	0x00000001


	//----- nvinfo : EIATTR_CBANK_PARAM_SIZE
	.align		4
.L_21:
        /*006c*/ 	.byte	0x03, 0x19
        /*006e*/ 	.short	0x001c


	//----- nvinfo : EIATTR_PARAM_CBANK
	.align		4
        /*0070*/ 	.byte	0x04, 0x0a
        /*0072*/ 	.short	(.L_23 - .L_22)
	.align		4
.L_22:
        /*0074*/ 	.word	index@(.nv.constant0.triton_mm)
        /*0078*/ 	.short	0x0210
        /*007a*/ 	.short	0x001c


	//----- nvinfo : EIATTR_SW_WAR
	.align		4
.L_23:
        /*007c*/ 	.byte	0x04, 0x36
        /*007e*/ 	.short	(.L_25 - .L_24)
.L_24:
        /*0080*/ 	.word	0x00000008
.L_25:


//--------------------- .nv.callgraph             --------------------------
	.section	.nv.callgraph,"",@"SHT_CUDA_CALLGRAPH"
	.align	4
	.sectionentsize	8
	.align		4
        /*0000*/ 	.word	0x00000000
	.align		4
        /*0004*/ 	.word	0xffffffff
	.align		4
        /*0008*/ 	.word	0x00000000
	.align		4
        /*000c*/ 	.word	0xfffffffe
	.align		4
        /*0010*/ 	.word	0x00000000
	.align		4
        /*0014*/ 	.word	0xfffffffd
	.align		4
        /*0018*/ 	.word	0x00000000
	.align		4
        /*001c*/ 	.word	0xfffffffc


//--------------------- .text.triton_mm           --------------------------
	.section	.text.triton_mm,"ax",@progbits
	.sectionflags	@"SHF_BARRIERS=1"
	.align	128
        .global         triton_mm
        .type           triton_mm,@function
        .size           triton_mm,(.L_x_3 - triton_mm)
        .other          triton_mm,@"STO_CUDA_ENTRY STV_DEFAULT"
triton_mm:
.text.triton_mm:
[----:B------:R-:W1:Y:S08]  /*0000*/  LDC R1, c[0x0][0x28] ;  /* 0x00000a00ff017b82 */ /* 0x000e700000000800 */
[----:B------:R-:W2:Y:S01]  /*0010*/  S2UR UR20, SR_CTAID.X ;  /* 0x00000000001479c3 */ /* 0x000ea20000002500 */
[----:B------:R-:W-:Y:S01]  /*0020*/  ULDC.64 UR18, c[0x0][0x208] ;  /* 0x0000820000127ab9 */ /* 0x000fe20000000a00 */
[----:B------:R-:W-:-:S02]  /*0030*/  CS2R R28, SRZ ;  /* 0x00000000001c7805 */ /* 0x000fc4000001ff00 */
[----:B------:R-:W-:Y:S02]  /*0040*/  CS2R R30, SRZ ;  /* 0x00000000001e7805 */ /* 0x000fe4000001ff00 */
[----:B------:R-:W-:Y:S02]  /*0050*/  CS2R R16, SRZ ;  /* 0x0000000000107805 */ /* 0x000fe4000001ff00 */
[----:B------:R-:W-:Y:S01]  /*0060*/  CS2R R18, SRZ ;  /* 0x0000000000127805 */ /* 0x000fe2000001ff00 */
[----:B------:R-:W3:Y:S08]  /*0070*/  LDC.64 R20, c[0x0][0x210] ;  /* 0x00008400ff147b82 */ /* 0x000ef00000000a00 */
[----:B------:R-:W4:Y:S01]  /*0080*/  LDC.64 R22, c[0x0][0x218] ;  /* 0x00008600ff167b82 */ /* 0x000f220000000a00 */
[----:B--2---:R-:W-:-:S04]  /*0090*/  UIMAD.WIDE UR4, UR20, 0x2aaaaaab, URZ ;  /* 0x2aaaaaab140478a5 */ /* 0x004fc8000f8e023f */
[----:B------:R-:W-:-:S04]  /*00a0*/  USHF.R.U32.HI UR4, URZ, 0x1f, UR5 ;  /* 0x0000001f3f047899 */ /* 0x000fc80008011605 */
[----:B------:R-:W-:-:S03]  /*00b0*/  ULEA.HI.SX32 UR4, UR5, UR4, 0x19 ;  /* 0x0000000405047291 */ /* 0x000fc6000f8fca3f */
[----:B------:R-:W-:Y:S01]  /*00c0*/  UMOV UR5, 0xfffffff8 ;  /* 0xfffffff800057882 */ /* 0x000fe20000000000 */
[----:B------:R-:W-:Y:S02]  /*00d0*/  UIMAD UR7, UR4, -0x300, UR20 ;  /* 0xfffffd00040778a4 */ /* 0x000fe4000f8e0214 */
[----:B------:R-:W-:-:S03]  /*00e0*/  UIMAD UR5, UR4, UR5, 0x1 ;  /* 0x00000001040574a4 */ /* 0x000fc6000f8e0205 */
[----:B------:R-:W-:Y:S01]  /*00f0*/  UMOV UR4, URZ ;  /* 0x0000003f00047c82 */ /* 0x000fe20008000000 */
[----:B------:R-:W-:Y:S01]  /*0100*/  UISETP.LT.AND UP0, UPT, UR5, 0x8, UPT ;  /* 0x000000080500788c */ /* 0x000fe2000bf01270 */
[----:B------:R-:W-:-:S03]  /*0110*/  IMAD.U32 R4, RZ, RZ, UR7 ;  /* 0x00000007ff047e24 */ /* 0x000fc6000f8e00ff */
[----:B------:R-:W-:Y:S02]  /*0120*/  USEL UR6, UR5, 0x8, UP0 ;  /* 0x0000000805067887 */ /* 0x000fe40008000000 */
[----:B------:R-:W-:Y:S02]  /*0130*/  IABS R4, R4 ;  /* 0x0000000400047213 */ /* 0x000fe40000000000 */
[----:B------:R-:W-:Y:S02]  /*0140*/  ULOP3.LUT UR7, UR7, UR6, URZ, 0x3c, !UPT ;  /* 0x0000000607077292 */ /* 0x000fe4000f8e3c3f */
[----:B------:R-:W-:Y:S01]  /*0150*/  IMAD.U32 R3, RZ, RZ, UR6 ;  /* 0x00000006ff037e24 */ /* 0x000fe2000f8e00ff */
[----:B------:R-:W-:-:S04]  /*0160*/  R2UR UR10, R4 ;  /* 0x00000000040a72ca */ /* 0x000fc800000e0000 */
[-C--:B------:R-:W-:Y:S02]  /*0170*/  IABS R0, R3.reuse ;  /* 0x0000000300007213 */ /* 0x080fe40000000000 */
[----:B------:R-:W-:Y:S02]  /*0180*/  IABS R3, R3 ;  /* 0x0000000300037213 */ /* 0x000fe40000000000 */
[----:B------:R-:W-:-:S13]  /*0190*/  R2UR UR21, R0 ;  /* 0x00000000001572ca */ /* 0x000fda00000e0000 */
[----:B------:R-:W2:Y:S08]  /*01a0*/  I2F.RP R0, UR21 ;  /* 0x0000001500007d06 */ /* 0x000eb00008209400 */
[----:B--2---:R-:W2:Y:S02]  /*01b0*/  MUFU.RCP R0, R0 ;  /* 0x0000000000007308 */ /* 0x004ea40000001000 */
[----:B--2---:R-:W-:-:S02]  /*01c0*/  VIADD R2, R0, 0xffffffe ;  /* 0x0ffffffe00027836 */ /* 0x004fc40000000000 */
[----:B------:R-:W-:-:S04]  /*01d0*/  IMAD.MOV R0, RZ, RZ, -R3 ;  /* 0x000000ffff007224 */ /* 0x000fc800078e0a03 */
[----:B------:R-:W2:Y:S01]  /*01e0*/  F2I.FTZ.U32.TRUNC.NTZ R2, R2 ;  /* 0x0000000200027305 */ /* 0x000ea2000021f000 */
[----:B------:R-:W-:Y:S02]  /*01f0*/  R2UR UR16, R0 ;  /* 0x00000000001072ca */ /* 0x000fe400000e0000 */
[----:B------:R-:W5:Y:S01]  /*0200*/  S2R R0, SR_TID.X ;  /* 0x0000000000007919 */ /* 0x000f620000002100 */
[----:B--2---:R-:W-:-:S13]  /*0210*/  R2UR UR5, R2 ;  /* 0x00000000020572ca */ /* 0x004fda00000e0000 */
[----:B------:R-:W-:-:S04]  /*0220*/  UIADD3 UR8, URZ, -UR5, URZ ;  /* 0x800000053f087290 */ /* 0x000fc8000fffe03f */
[----:B------:R-:W-:Y:S01]  /*0230*/  UIMAD UR8, UR8, UR21, URZ ;  /* 0x00000015080872a4 */ /* 0x000fe2000f8e023f */
[----:B-1---5:R-:W-:-:S03]  /*0240*/  IMAD.SHL.U32 R43, R0, 0x8, RZ ;  /* 0x00000008002b7824 */ /* 0x022fc600078e00ff */
[----:B------:R-:W-:Y:S01]  /*0250*/  UIMAD.WIDE.U32 UR4, UR5, UR8, UR4 ;  /* 0x00000008050472a5 */ /* 0x000fe2000f8e0004 */
[--C-:B------:R-:W-:Y:S02]  /*0260*/  SHF.R.U32.HI R42, RZ, 0x2, R0.reuse ;  /* 0x00000002ff2a7819 */ /* 0x100fe40000011600 */
[----:B------:R-:W-:Y:S02]  /*0270*/  SHF.R.U32.HI R34, RZ, 0x4, R0 ;  /* 0x00000004ff227819 */ /* 0x000fe40000011600 */
[----:B------:R-:W-:Y:S02]  /*0280*/  SGXT.U32 R42, R42, 0x4 ;  /* 0x000000042a2a781a */ /* 0x000fe40000000000 */
[----:B------:R-:W-:Y:S01]  /*0290*/  UMOV UR8, UR5 ;  /* 0x0000000500087c82 */ /* 0x000fe20008000000 */
[----:B------:R-:W-:Y:S01]  /*02a0*/  LOP3.LUT R41, R43, 0x18, RZ, 0xc0, !PT ;  /* 0x000000182b297812 */ /* 0x000fe200078ec0ff */
[----:B------:R-:W-:Y:S01]  /*02b0*/  UIMAD.WIDE.U32 UR4, UR8, UR10, URZ ;  /* 0x0000000a080472a5 */ /* 0x000fe2000f8e003f */
[----:B------:R-:W-:-:S02]  /*02c0*/  LOP3.LUT R38, R42, 0x10, RZ, 0xfc, !PT ;  /* 0x000000102a267812 */ /* 0x000fc400078efcff */
[--C-:B------:R-:W-:Y:S02]  /*02d0*/  SHF.R.U32.HI R25, RZ, 0x1, R0.reuse ;  /* 0x00000001ff197819 */ /* 0x100fe40000011600 */
[----:B------:R-:W-:Y:S02]  /*02e0*/  SHF.R.U32.HI R32, RZ, 0x3, R0 ;  /* 0x00000003ff207819 */ /* 0x000fe40000011600 */
[----:B------:R-:W-:Y:S01]  /*02f0*/  UMOV UR9, UR5 ;  /* 0x0000000500097c82 */ /* 0x000fe20008000000 */
[----:B------:R-:W-:Y:S01]  /*0300*/  SGXT.U32 R34, R34, 0x1 ;  /* 0x000000012222781a */ /* 0x000fe20000000000 */
[----:B------:R-:W-:Y:S01]  /*0310*/  UIMAD UR5, UR9, UR16, UR10 ;  /* 0x00000010090572a4 */ /* 0x000fe2000f8e020a */
[----:B------:R-:W-:Y:S02]  /*0320*/  SGXT.U32 R25, R25, 0x2 ;  /* 0x000000021919781a */ /* 0x000fe40000000000 */
[----:B------:R-:W-:Y:S01]  /*0330*/  ULDC UR10, c[0x0][0x228] ;  /* 0x00008a00000a7ab9 */ /* 0x000fe20000000800 */
[----:B------:R-:W-:Y:S01]  /*0340*/  UISETP.GT.U32.AND UP1, UPT, UR21, UR5, UPT ;  /* 0x000000051500728c */ /* 0x000fe2000bf24070 */
[----:B------:R-:W-:Y:S01]  /*0350*/  SGXT.U32 R32, R32, 0x1 ;  /* 0x000000012020781a */ /* 0x000fe20000000000 */
[----:B------:R-:W-:-:S09]  /*0360*/  USHF.R.U32.HI UR4, URZ, 0x1f, UR10 ;  /* 0x0000001f3f047899 */ /* 0x000fd2000801160a */
[----:B------:R-:W-:Y:S02]  /*0370*/  @!UP1 UIADD3 UR5, UR5, -UR21, URZ ;  /* 0x8000001505059290 */ /* 0x000fe4000fffe03f */
[----:B------:R-:W-:Y:S02]  /*0380*/  @!UP1 UIADD3 UR9, UR9, 0x1, URZ ;  /* 0x0000000109099890 */ /* 0x000fe4000fffe03f */
[----:B------:R-:W-:Y:S02]  /*0390*/  UISETP.GE.U32.AND UP0, UPT, UR5, UR21, UPT ;  /* 0x000000150500728c */ /* 0x000fe4000bf06070 */
[----:B------:R-:W-:Y:S02]  /*03a0*/  UISETP.GE.AND UP1, UPT, UR7, URZ, UPT ;  /* 0x0000003f0700728c */ /* 0x000fe4000bf26270 */
[----:B------:R-:W-:Y:S02]  /*03b0*/  ULOP3.LUT UR5, UR4, UR10, URZ, 0xc0, !UPT ;  /* 0x0000000a04057292 */ /* 0x000fe4000f8ec03f */
[----:B------:R-:W-:-:S02]  /*03c0*/  ULOP3.LUT UR7, URZ, UR6, URZ, 0x33, !UPT ;  /* 0x000000063f077292 */ /* 0x000fc4000f8e333f */
[----:B------:R-:W-:Y:S02]  /*03d0*/  UIADD3 UR4, UR4, UR10, URZ ;  /* 0x0000000a04047290 */ /* 0x000fe4000fffe03f */
[----:B------:R-:W-:Y:S02]  /*03e0*/  UIADD3 UR5, -UR5, URZ, URZ ;  /* 0x0000003f05057290 */ /* 0x000fe4000fffe13f */
[----:B------:R-:W-:Y:S02]  /*03f0*/  @UP0 UIADD3 UR9, UR9, 0x1, URZ ;  /* 0x0000000109090890 */ /* 0x000fe4000fffe03f */
[----:B------:R-:W-:Y:S02]  /*0400*/  UISETP.NE.AND UP0, UPT, UR6, URZ, UPT ;  /* 0x0000003f0600728c */ /* 0x000fe4000bf05270 */
[----:B------:R-:W-:Y:S02]  /*0410*/  @!UP1 UIADD3 UR9, -UR9, URZ, URZ ;  /* 0x0000003f09099290 */ /* 0x000fe4000fffe13f */
[----:B------:R-:W-:-:S02]  /*0420*/  ULEA.HI UR4, UR4, UR5, URZ, 0x1f ;  /* 0x0000000504047291 */ /* 0x000fc4000f8ff83f */
[----:B------:R-:W-:Y:S02]  /*0430*/  USEL UR9, UR7, UR9, !UP0 ;  /* 0x0000000907097287 */ /* 0x000fe4000c000000 */
[----:B------:R-:W-:Y:S02]  /*0440*/  USHF.L.U32 UR6, UR4, 0x1, URZ ;  /* 0x0000000104067899 */ /* 0x000fe4000800063f */
[----:B------:R-:W-:Y:S02]  /*0450*/  USHF.L.U32 UR17, UR9, 0x5, URZ ;  /* 0x0000000509117899 */ /* 0x000fe4000800063f */
[----:B------:R-:W-:Y:S02]  /*0460*/  UIADD3 UR4, UR6, -0x20, URZ ;  /* 0xffffffe006047890 */ /* 0x000fe4000fffe03f */
[C---:B------:R-:W-:Y:S01]  /*0470*/  ISETP.GE.AND P1, PT, R41.reuse, UR6, PT ;  /* 0x0000000629007c0c */ /* 0x040fe2000bf26270 */
[----:B------:R-:W-:Y:S01]  /*0480*/  UIADD3 UR10, UR6, -0x60, URZ ;  /* 0xffffffa0060a7890 */ /* 0x000fe2000fffe03f */
[----:B------:R-:W-:Y:S01]  /*0490*/  LOP3.LUT R2, R42, UR17, RZ, 0xfc, !PT ;  /* 0x000000112a027c12 */ /* 0x000fe2000f8efcff */
[----:B------:R-:W1:Y:S01]  /*04a0*/  S2UR UR9, SR_CgaCtaId ;  /* 0x00000000000979c3 */ /* 0x000e620000008800 */
[----:B------:R-:W-:Y:S01]  /*04b0*/  ISETP.LT.AND P0, PT, RZ, UR6, PT ;  /* 0x00000006ff007c0c */ /* 0x000fe2000bf01270 */
[----:B------:R-:W-:Y:S01]  /*04c0*/  UISETP.GT.AND UP1, UPT, UR6, 0x20, UPT ;  /* 0x000000200600788c */ /* 0x000fe2000bf24270 */
[----:B------:R-:W-:Y:S01]  /*04d0*/  SEL R4, RZ, 0x10, P1 ;  /* 0x00000010ff047807 */ /* 0x000fe20000800000 */
[----:B------:R-:W-:Y:S01]  /*04e0*/  IMAD.HI R3, R2, 0x2aaaaaab, RZ ;  /* 0x2aaaaaab02037827 */ /* 0x000fe200078e02ff */
[----:B------:R-:W-:Y:S01]  /*04f0*/  UISETP.GT.AND UP3, UPT, UR6, 0x60, UPT ;  /* 0x000000600600788c */ /* 0x000fe2000bf64270 */
[----:B------:R-:W-:Y:S01]  /*0500*/  ISETP.GE.AND P1, PT, R41, UR4, PT ;  /* 0x0000000429007c0c */ /* 0x000fe2000bf26270 */
[----:B------:R-:W-:Y:S01]  /*0510*/  UMOV UR4, 0x400 ;  /* 0x0000040000047882 */ /* 0x000fe20000000000 */
[----:B------:R-:W-:Y:S01]  /*0520*/  SEL R5, R4, RZ, P0 ;  /* 0x000000ff04057207 */ /* 0x000fe20000000000 */
[----:B------:R-:W-:Y:S01]  /*0530*/  UIADD3 UR5, UR6, -0x40, URZ ;  /* 0xffffffc006057890 */ /* 0x000fe2000fffe03f */
[----:B------:R-:W-:Y:S01]  /*0540*/  SHF.R.U32.HI R4, RZ, 0x1f, R3 ;  /* 0x0000001fff047819 */ /* 0x000fe20000011603 */
[----:B------:R-:W-:Y:S01]  /*0550*/  UISETP.GT.AND UP2, UPT, UR6, 0x40, UPT ;  /* 0x000000400600788c */ /* 0x000fe2000bf44270 */
[----:B------:R-:W-:-:S02]  /*0560*/  ISETP.NE.U32.AND P0, PT, R5, RZ, PT ;  /* 0x000000ff0500720c */ /* 0x000fc40003f05070 */
[----:B------:R-:W-:Y:S01]  /*0570*/  LEA.HI R7, R3, R4, RZ, 0x17 ;  /* 0x0000000403077211 */ /* 0x000fe200078fb8ff */
[----:B------:R-:W-:Y:S01]  /*0580*/  IMAD.U32 R3, RZ, RZ, UR17 ;  /* 0x00000011ff037e24 */ /* 0x000fe2000f8e00ff */
[----:B------:R-:W-:Y:S02]  /*0590*/  ISETP.GE.AND P3, PT, R41, UR10, PT ;  /* 0x0000000a29007c0c */ /* 0x000fe4000bf66270 */
[----:B------:R-:W-:Y:S01]  /*05a0*/  PLOP3.LUT P4, PT, PT, PT, UP1, 0x80, 0x0 ;  /* 0x000000000000781c */ /* 0x000fe20003f8f018 */
[----:B------:R-:W-:Y:S01]  /*05b0*/  IMAD R7, R7, -0xc00, R2 ;  /* 0xfffff40007077824 */ /* 0x000fe200078e0202 */
[----:B------:R-:W-:Y:S01]  /*05c0*/  LOP3.LUT R3, R3, 0x10, R42, 0xfe, !PT ;  /* 0x0000001003037812 */ /* 0x000fe200078efe2a */
[----:B------:R-:W-:Y:S01]  /*05d0*/  UISETP.GE.AND UP1, UPT, UR6, 0x1, UPT ;  /* 0x000000010600788c */ /* 0x000fe2000bf26270 */
[----:B------:R-:W-:Y:S01]  /*05e0*/  PLOP3.LUT P6, PT, PT, PT, UP3, 0x80, 0x0 ;  /* 0x000000000000781c */ /* 0x000fe20003fcf038 */
[----:B------:R-:W-:Y:S01]  /*05f0*/  IMAD.SHL.U32 R26, R7, 0x100, RZ ;  /* 0x00000100071a7824 */ /* 0x000fe200078e00ff */
[----:B------:R-:W-:Y:S01]  /*0600*/  SEL R6, RZ, 0x10, P1 ;  /* 0x00000010ff067807 */ /* 0x000fe20000800000 */
[----:B------:R-:W-:Y:S01]  /*0610*/  IMAD.HI R4, R3, 0x2aaaaaab, RZ ;  /* 0x2aaaaaab03047827 */ /* 0x000fe200078e02ff */
[----:B------:R-:W-:Y:S01]  /*0620*/  SEL R9, RZ, 0x10, P3 ;  /* 0x00000010ff097807 */ /* 0x000fe20001800000 */
[----:B-1----:R-:W-:Y:S01]  /*0630*/  UPRMT UR9, UR9, 0x654, UR4 ;  /* 0x0000065409097896 */ /* 0x002fe20008000004 */
[----:B------:R-:W-:-:S02]  /*0640*/  SEL R6, R6, RZ, P4 ;  /* 0x000000ff06067207 */ /* 0x000fc40002000000 */
[----:B------:R-:W-:Y:S02]  /*0650*/  SHF.R.U32.HI R5, RZ, 0x1f, R4 ;  /* 0x0000001fff057819 */ /* 0x000fe40000011604 */
[----:B------:R-:W-:Y:S02]  /*0660*/  SEL R9, R9, RZ, P6 ;  /* 0x000000ff09097207 */ /* 0x000fe40003000000 */
[----:B------:R-:W-:Y:S02]  /*0670*/  LEA.HI R4, R4, R5, RZ, 0x17 ;  /* 0x0000000504047211 */ /* 0x000fe400078fb8ff */
[----:B------:R-:W-:Y:S02]  /*0680*/  LOP3.LUT R5, R26, 0x18, R43, 0xf8, !PT ;  /* 0x000000181a057812 */ /* 0x000fe400078ef82b */
[----:B------:R-:W-:Y:S01]  /*0690*/  ISETP.NE.U32.AND P1, PT, R6, RZ, PT ;  /* 0x000000ff0600720c */ /* 0x000fe20003f25070 */
[----:B------:R-:W-:Y:S01]  /*06a0*/  IMAD R4, R4, -0xc00, R3 ;  /* 0xfffff40004047824 */ /* 0x000fe200078e0203 */
[----:B------:R-:W-:-:S02]  /*06b0*/  LOP3.LUT R3, R43, 0x18, R0, 0x48, !PT ;  /* 0x000000182b037812 */ /* 0x000fc400078e4800 */
[----:B------:R-:W-:Y:S01]  /*06c0*/  ISETP.NE.U32.AND P3, PT, R9, RZ, PT ;  /* 0x000000ff0900720c */ /* 0x000fe20003f65070 */
[----:B------:R-:W-:Y:S01]  /*06d0*/  IMAD.SHL.U32 R24, R4, 0x100, RZ ;  /* 0x0000010004187824 */ /* 0x000fe200078e00ff */
[C---:B------:R-:W-:Y:S01]  /*06e0*/  ISETP.GE.AND P2, PT, R41.reuse, UR5, PT ;  /* 0x0000000529007c0c */ /* 0x040fe2000bf46270 */
[--C-:B------:R-:W-:Y:S01]  /*06f0*/  IMAD R40, R42, 0x20, R3.reuse ;  /* 0x000000202a287824 */ /* 0x100fe200078e0203 */
[----:B------:R-:W-:Y:S01]  /*0700*/  PLOP3.LUT P5, PT, PT, PT, UP2, 0x80, 0x0 ;  /* 0x000000000000781c */ /* 0x000fe20003faf028 */
[----:B------:R-:W-:Y:S01]  /*0710*/  IMAD R38, R38, 0x20, R3 ;  /* 0x0000002026267824 */ /* 0x000fe200078e0203 */
[----:B------:R-:W-:Y:S01]  /*0720*/  LOP3.LUT R7, R24, 0x18, R43, 0xf8, !PT ;  /* 0x0000001818077812 */ /* 0x000fe200078ef82b */
[----:B---3--:R-:W-:Y:S01]  /*0730*/  IMAD.WIDE.U32 R2, R41, 0x2, R20 ;  /* 0x0000000229027825 */ /* 0x008fe200078e0014 */
[----:B------:R-:W-:Y:S02]  /*0740*/  LEA R39, R40, UR9, 0x1 ;  /* 0x0000000928277c11 */ /* 0x000fe4000f8e08ff */
[----:B------:R-:W-:Y:S01]  /*0750*/  LEA R9, R38, UR9, 0x1 ;  /* 0x0000000926097c11 */ /* 0x000fe2000f8e08ff */
[--C-:B----4-:R-:W-:Y:S01]  /*0760*/  IMAD.WIDE R4, R5, 0x2, R22.reuse ;  /* 0x0000000205047825 */ /* 0x110fe200078e0216 */
[----:B------:R-:W-:Y:S01]  /*0770*/  SEL R8, RZ, 0x10, P2 ;  /* 0x00000010ff087807 */ /* 0x000fe20001000000 */
[----:B------:R-:W-:Y:S01]  /*0780*/  @!PT LDS RZ, [RZ] ;  /* 0x00000000fffff984 */ /* 0x000fe20000000800 */
[----:B------:R-:W-:Y:S01]  /*0790*/  @!PT LDS RZ, [RZ] ;  /* 0x00000000fffff984 */ /* 0x000fe20000000800 */
[----:B------:R-:W-:Y:S01]  /*07a0*/  @!PT LDS RZ, [RZ] ;  /* 0x00000000fffff984 */ /* 0x000fe20000000800 */
[----:B------:R-:W-:Y:S02]  /*07b0*/  LDGSTS.E.BYPASS.128 [R39], desc[UR18][R2.64], P0 ;  /* 0x0000000002277fae */ /* 0x000fe40008101c52 */
[----:B------:R-:W-:Y:S01]  /*07c0*/  IMAD.WIDE R6, R7, 0x2, R22 ;  /* 0x0000000207067825 */ /* 0x000fe200078e0216 */
[----:B------:R-:W-:Y:S01]  /*07d0*/  SEL R8, R8, RZ, P5 ;  /* 0x000000ff08087207 */ /* 0x000fe20002800000 */
[----:B------:R-:W0:Y:S03]  /*07e0*/  LDGDEPBAR ;  /* 0x00000000000079af */ /* 0x000e260000000000 */
[----:B------:R-:W-:Y:S01]  /*07f0*/  ISETP.NE.U32.AND P2, PT, R8, RZ, PT ;  /* 0x000000ff0800720c */ /* 0x000fe20003f45070 */
[----:B------:R-:W-:Y:S04]  /*0800*/  LDGSTS.E.BYPASS.128 [R39+0x1000], desc[UR18][R4.64], P0 ;  /* 0x0100000004277fae */ /* 0x000fe80008101c52 */
[----:B------:R-:W-:Y:S01]  /*0810*/  LDGSTS.E.BYPASS.128 [R9+0x1000], desc[UR18][R6.64], P0 ;  /* 0x0100000006097fae */ /* 0x000fe20008101c52 */
[----:B------:R-:W-:-:S03]  /*0820*/  PLOP3.LUT P0, PT, PT, PT, UP1, 0x80, 0x0 ;  /* 0x000000000000781c */ /* 0x000fc60003f0f018 */
[----:B------:R-:W0:Y:S01]  /*0830*/  LDGDEPBAR ;  /* 0x00000000000079af */ /* 0x000e220000000000 */
[----:B------:R-:W-:Y:S06]  /*0840*/  BAR.SYNC.DEFER_BLOCKING 0x0 ;  /* 0x0000000000007b1d */ /* 0x000fec0000010000 */
[----:B------:R-:W-:Y:S01]  /*0850*/  @!PT LDS RZ, [RZ] ;  /* 0x00000000fffff984 */ /* 0x000fe20000000800 */
[----:B------:R-:W-:Y:S01]  /*0860*/  @!PT LDS RZ, [RZ] ;  /* 0x00000000fffff984 */ /* 0x000fe20000000800 */
[----:B------:R-:W-:Y:S01]  /*0870*/  @!PT LDS RZ, [RZ] ;  /* 0x00000000fffff984 */ /* 0x000fe20000000800 */
[----:B------:R-:W-:Y:S04]  /*0880*/  LDGSTS.E.BYPASS.128 [R39+0x400], desc[UR18][R2.64+0x40], P1 ;  /* 0x0040004002277fae */ /* 0x000fe80008901c52 */
[----:B------:R-:W0:Y:S04]  /*0890*/  LDGDEPBAR ;  /* 0x00000000000079af */ /* 0x000e280000000000 */
[----:B------:R-:W-:Y:S04]  /*08a0*/  LDGSTS.E.BYPASS.128 [R39+0x1800], desc[UR18][R4.64+0x40], P1 ;  /* 0x0180004004277fae */ /* 0x000fe80008901c52 */
[----:B------:R-:W-:Y:S04]  /*08b0*/  LDGSTS.E.BYPASS.128 [R9+0x1800], desc[UR18][R6.64+0x40], P1 ;  /* 0x0180004006097fae */ /* 0x000fe80008901c52 */
        /* <DEDUP_REMOVED lines=14> */
[----:B------:R1:W-:Y:S04]  /*09a0*/  LDGSTS.E.BYPASS.128 [R39+0xc00], desc[UR18][R2.64+0xc0], P3 ;  /* 0x00c000c002277fae */ /* 0x0003e80009901c52 */
[----:B------:R-:W0:Y:S04]  /*09b0*/  LDGDEPBAR ;  /* 0x00000000000079af */ /* 0x000e280000000000 */
[----:B------:R2:W-:Y:S04]  /*09c0*/  LDGSTS.E.BYPASS.128 [R39+0x2800], desc[UR18][R4.64+0xc0], P3 ;  /* 0x028000c004277fae */ /* 0x0005e80009901c52 */
[----:B------:R3:W-:Y:S01]  /*09d0*/  LDGSTS.E.BYPASS.128 [R9+0x2800], desc[UR18][R6.64+0xc0], P3 ;  /* 0x028000c006097fae */ /* 0x0007e20009901c52 */
[----:B-1----:R-:W-:-:S02]  /*09e0*/  SHF.R.U32.HI R3, RZ, 0x2, R0 ;  /* 0x00000002ff037819 */ /* 0x002fc40000011600 */
[-C--:B------:R-:W-:Y:S01]  /*09f0*/  LOP3.LUT R2, R34, R25.reuse, RZ, 0x3c, !PT ;  /* 0x0000001922027212 */ /* 0x080fe200078e3cff */
[----:B------:R-:W0:Y:S01]  /*0a00*/  LDGDEPBAR ;  /* 0x00000000000079af */ /* 0x000e220000000000 */
[----:B------:R-:W-:Y:S02]  /*0a10*/  LOP3.LUT R3, R3, 0x8, RZ, 0xc0, !PT ;  /* 0x0000000803037812 */ /* 0x000fe400078ec0ff */
[----:B--2---:R-:W-:Y:S01]  /*0a20*/  LOP3.LUT R4, R32, R25, RZ, 0x3c, !PT ;  /* 0x0000001920047212 */ /* 0x004fe200078e3cff */
[----:B------:R-:W-:Y:S02]  /*0a30*/  IMAD.SHL.U32 R5, R0, 0x20, RZ ;  /* 0x0000002000057824 */ /* 0x000fe400078e00ff */
[----:B------:R-:W-:Y:S01]  /*0a40*/  IMAD.SHL.U32 R2, R2, 0x8, RZ ;  /* 0x0000000802027824 */ /* 0x000fe200078e00ff */
[----:B---3--:R-:W-:Y:S01]  /*0a50*/  LOP3.LUT R7, R3, 0x17, R0, 0xf8, !PT ;  /* 0x0000001703077812 */ /* 0x008fe200078ef800 */
[----:B------:R-:W-:Y:S01]  /*0a60*/  IMAD.SHL.U32 R4, R4, 0x8, RZ ;  /* 0x0000000804047824 */ /* 0x000fe200078e00ff */
[----:B------:R-:W-:-:S02]  /*0a70*/  LOP3.LUT R5, R5, 0x1e0, RZ, 0xe2, !PT ;  /* 0x000001e005057812 */ /* 0x000fc400078ee2ff */
[----:B------:R-:W-:Y:S01]  /*0a80*/  LOP3.LUT R6, R0, 0x3, RZ, 0xc0, !PT ;  /* 0x0000000300067812 */ /* 0x000fe200078ec0ff */
[----:B------:R-:W-:Y:S01]  /*0a90*/  IMAD.SHL.U32 R7, R7, 0x20, RZ ;  /* 0x0000002007077824 */ /* 0x000fe200078e00ff */
[----:B------:R-:W-:-:S04]  /*0aa0*/  LOP3.LUT R2, R2, R5, RZ, 0xfc, !PT ;  /* 0x0000000502027212 */ /* 0x000fc800078efcff */
[----:B------:R-:W-:Y:S02]  /*0ab0*/  LOP3.LUT R4, R7, R4, RZ, 0xfc, !PT ;  /* 0x0000000407047212 */ /* 0x000fe400078efcff */
[----:B------:R-:W-:Y:S02]  /*0ac0*/  LEA R12, R2, UR9, 0x1 ;  /* 0x00000009020c7c11 */ /* 0x000fe4000f8e08ff */
[----:B------:R-:W-:Y:S01]  /*0ad0*/  LEA R8, R4, UR9, 0x1 ;  /* 0x0000000904087c11 */ /* 0x000fe2000f8e08ff */
[----:B------:R-:W-:-:S04]  /*0ae0*/  DEPBAR.LE SB0, 0x6 ;  /* 0x000081800000791a */ /* 0x000fc80000000000 */
[----:B------:R-:W-:Y:S06]  /*0af0*/  BAR.SYNC.DEFER_BLOCKING 0x0 ;  /* 0x0000000000007b1d */ /* 0x000fec0000010000 */
[----:B------:R-:W1:Y:S04]  /*0b00*/  LDSM.16.M88.4 R12, [R12] ;  /* 0x000000000c0c783b */ /* 0x000e680000000200 */
[----:B------:R-:W2:Y:S01]  /*0b10*/  LDSM.16.M88.4 R8, [R8+0x1000] ;  /* 0x001000000808783b */ /* 0x000ea20000000200 */
[----:B-1----:R-:W-:Y:S05]  /*0b20*/  @!P0 BRA `(.L_x_0) ;  /* 0x0000000400488947 */ /* 0x002fea0003800000 */
[----:B------:R-:W-:Y:S01]  /*0b30*/  LOP3.LUT R34, R25, 0x2, R34, 0x1e, !PT ;  /* 0x0000000219227812 */ /* 0x000fe200078e1e22 */
[C---:B------:R-:W-:Y:S01]  /*0b40*/  IMAD.IADD R19, R41.reuse, 0x1, R24 ;  /* 0x0000000129137824 */ /* 0x040fe200078e0218 */
[----:B------:R-:W-:Y:S01]  /*0b50*/  LOP3.LUT R25, R25, 0x2, R32, 0x1e, !PT ;  /* 0x0000000219197812 */ /* 0x000fe200078e1e20 */
[----:B------:R-:W-:Y:S01]  /*0b60*/  IMAD.IADD R17, R41, 0x1, R26 ;  /* 0x0000000129117824 */ /* 0x000fe200078e021a */
[----:B------:R-:W-:Y:S01]  /*0b70*/  UIADD3 UR10, UR9, 0x1000, URZ ;  /* 0x00001000090a7890 */ /* 0x000fe2000fffe03f */
[----:B------:R-:W-:Y:S01]  /*0b80*/  IMAD.SHL.U32 R34, R34, 0x8, RZ ;  /* 0x0000000822227824 */ /* 0x000fe200078e00ff */
[----:B------:R-:W-:Y:S01]  /*0b90*/  UIADD3 UR11, UR6, -0x80, URZ ;  /* 0xffffff80060b7890 */ /* 0x000fe2000fffe03f */
[----:B------:R-:W-:Y:S01]  /*0ba0*/  IMAD.WIDE R18, R19, 0x2, R22 ;  /* 0x0000000213127825 */ /* 0x000fe200078e0216 */
[----:B------:R-:W-:Y:S02]  /*0bb0*/  CS2R R28, SRZ ;  /* 0x00000000001c7805 */ /* 0x000fe4000001ff00 */
[----:B------:R-:W-:-:S02]  /*0bc0*/  CS2R R30, SRZ ;  /* 0x00000000001e7805 */ /* 0x000fc4000001ff00 */
[----:B------:R-:W-:Y:S01]  /*0bd0*/  LOP3.LUT R5, R5, R34, RZ, 0xfc, !PT ;  /* 0x0000002205057212 */ /* 0x000fe200078efcff */
[----:B------:R-:W-:Y:S01]  /*0be0*/  IMAD.WIDE R16, R17, 0x2, R22 ;  /* 0x0000000211107825 */ /* 0x000fe200078e0216 */
[----:B------:R-:W-:Y:S01]  /*0bf0*/  IADD3 R34, P0, R18, 0x100, RZ ;  /* 0x0000010012227810 */ /* 0x000fe20007f1e0ff */
[----:B------:R-:W-:Y:S01]  /*0c00*/  UMOV UR12, 0x3 ;  /* 0x00000003000c7882 */ /* 0x000fe20000000000 */
[----:B------:R-:W-:Y:S01]  /*0c10*/  UMOV UR4, URZ ;  /* 0x0000003f00047c82 */ /* 0x000fe20008000000 */
[----:B------:R-:W-:Y:S01]  /*0c20*/  IMAD.WIDE.U32 R20, R6, 0x10, R20 ;  /* 0x0000001006147825 */ /* 0x000fe200078e0014 */
[----:B------:R-:W-:Y:S01]  /*0c30*/  IADD3 R36, P1, R16, 0x100, RZ ;  /* 0x0000010010247810 */ /* 0x000fe20007f3e0ff */
[----:B------:R-:W-:Y:S01]  /*0c40*/  UMOV UR15, UR9 ;  /* 0x00000009000f7c82 */ /* 0x000fe20008000000 */
[----:B------:R-:W-:Y:S01]  /*0c50*/  UMOV UR5, URZ ;  /* 0x0000003f00057c82 */ /* 0x000fe20008000000 */
[----:B------:R-:W-:Y:S01]  /*0c60*/  IMAD.SHL.U32 R22, R25, 0x8, RZ ;  /* 0x0000000819167824 */ /* 0x000fe200078e00ff */
[----:B------:R-:W-:Y:S01]  /*0c70*/  IADD3 R32, P2, R20, 0x100, RZ ;  /* 0x0000010014207810 */ /* 0x000fe20007f5e0ff */
[----:B------:R-:W-:Y:S01]  /*0c80*/  IMAD.X R35, RZ, RZ, R19, P0 ;  /* 0x000000ffff237224 */ /* 0x000fe200000e0613 */
[----:B------:R-:W-:Y:S01]  /*0c90*/  CS2R R18, SRZ ;  /* 0x0000000000127805 */ /* 0x000fe2000001ff00 */
[----:B------:R-:W-:Y:S01]  /*0ca0*/  IMAD.X R37, RZ, RZ, R17, P1 ;  /* 0x000000ffff257224 */ /* 0x000fe200008e0611 */
[----:B------:R-:W-:Y:S01]  /*0cb0*/  LOP3.LUT R7, R7, R22, RZ, 0xfc, !PT ;  /* 0x0000001607077212 */ /* 0x000fe200078efcff */
[----:B------:R-:W-:Y:S01]  /*0cc0*/  IMAD.X R33, RZ, RZ, R21, P2 ;  /* 0x000000ffff217224 */ /* 0x000fe200010e0615 */
[----:B------:R-:W-:Y:S01]  /*0cd0*/  CS2R R16, SRZ ;  /* 0x0000000000107805 */ /* 0x000fe2000001ff00 */
[----:B------:R-:W-:Y:S01]  /*0ce0*/  UMOV UR13, UR11 ;  /* 0x0000000b000d7c82 */ /* 0x000fe20008000000 */
[----:B------:R-:W-:-:S05]  /*0cf0*/  UMOV UR14, UR10 ;  /* 0x0000000a000e7c82 */ /* 0x000fca0008000000 */
.L_x_1:
[----:B------:R-:W-:Y:S01]  /*0d00*/  LEA R20, R5, UR15, 0x1 ;  /* 0x0000000f05147c11 */ /* 0x000fe2000f8e08ff */
[----:B------:R-:W-:Y:S01]  /*0d10*/  UISETP.GE.AND UP1, UPT, UR5, UR11, UPT ;  /* 0x0000000b0500728c */ /* 0x000fe2000bf26270 */
[----:B------:R-:W-:Y:S01]  /*0d20*/  LEA R24, R7, UR14, 0x1 ;  /* 0x0000000e07187c11 */ /* 0x000fe2000f8e08ff */
[----:B------:R-:W-:Y:S01]  /*0d30*/  UIADD3 UR12, UR12, 0x1, URZ ;  /* 0x000000010c0c7890 */ /* 0x000fe2000fffe03f */
[----:B------:R-:W-:Y:S01]  /*0d40*/  ISETP.GE.AND P0, PT, R41, UR13, PT ;  /* 0x0000000d29007c0c */ /* 0x000fe2000bf06270 */
[----:B-12---:R-:W-:Y:S01]  /*0d50*/  HMMA.16816.F32.BF16 R28, R12, R8, R28 ;  /* 0x000000080c1c723c */ /* 0x006fe2000004181c */
[----:B------:R-:W-:Y:S01]  /*0d60*/  LDSM.16.M88.4 R20, [R20] ;  /* 0x000000001414783b */ /* 0x000fe20000000200 */
[----:B------:R-:W-:Y:S01]  /*0d70*/  PLOP3.LUT P1, PT, PT, PT, UP1, 0x80, 0x0 ;  /* 0x000000000000781c */ /* 0x000fe20003f2f018 */
[----:B------:R-:W-:Y:S02]  /*0d80*/  UISETP.GE.AND UP1, UPT, UR12, 0x4, UPT ;  /* 0x000000040c00788c */ /* 0x000fe4000bf26270 */
[----:B------:R-:W1:Y:S01]  /*0d90*/  LDSM.16.M88.4 R24, [R24] ;  /* 0x000000001818783b */ /* 0x000e620000000200 */
[----:B------:R-:W-:Y:S01]  /*0da0*/  HMMA.16816.F32.BF16 R16, R12, R10, R16 ;  /* 0x0000000a0c10723c */ /* 0x000fe20000041810 */
[----:B------:R-:W-:Y:S01]  /*0db0*/  SEL R8, RZ, 0x10, P0 ;  /* 0x00000010ff087807 */ /* 0x000fe20000000000 */
[----:B------:R-:W-:-:S02]  /*0dc0*/  USEL UR12, UR12, URZ, !UP1 ;  /* 0x0000003f0c0c7287 */ /* 0x000fc4000c800000 */
[----:B------:R-:W-:Y:S01]  /*0dd0*/  UIADD3 UR4, UR4, 0x1, URZ ;  /* 0x0000000104047890 */ /* 0x000fe2000fffe03f */
[----:B------:R-:W-:Y:S01]  /*0de0*/  SEL R8, R8, RZ, !P1 ;  /* 0x000000ff08087207 */ /* 0x000fe20004800000 */
[----:B------:R-:W-:Y:S02]  /*0df0*/  ULEA UR14, UR12, UR10, 0xb ;  /* 0x0000000a0c0e7291 */ /* 0x000fe4000f8e583f */
[----:B------:R-:W-:Y:S01]  /*0e00*/  UISETP.GE.AND UP1, UPT, UR4, 0x4, UPT ;  /* 0x000000040400788c */ /* 0x000fe2000bf26270 */
[----:B------:R-:W-:Y:S01]  /*0e10*/  ISETP.NE.U32.AND P0, PT, R8, RZ, PT ;  /* 0x000000ff0800720c */ /* 0x000fe20003f05070 */
[----:B------:R-:W-:Y:S01]  /*0e20*/  IMAD.U32 R8, RZ, RZ, UR12 ;  /* 0x0000000cff087e24 */ /* 0x000fe2000f8e00ff */
[----:B------:R-:W-:Y:S01]  /*0e30*/  UIADD3 UR5, UR5, 0x20, URZ ;  /* 0x0000002005057890 */ /* 0x000fe2000fffe03f */
[----:B------:R-:W-:Y:S01]  /*0e40*/  LEA R11, R40, UR14, 0x1 ;  /* 0x0000000e280b7c11 */ /* 0x000fe2000f8e08ff */
[----:B------:R-:W-:Y:S01]  /*0e50*/  USEL UR4, UR4, URZ, !UP1 ;  /* 0x0000003f04047287 */ /* 0x000fe2000c800000 */
[----:B------:R-:W-:Y:S01]  /*0e60*/  IMAD R9, R8, 0x400, R39 ;  /* 0x0000040008097824 */ /* 0x000fe200078e0227 */
[----:B------:R-:W-:Y:S01]  /*0e70*/  BAR.SYNC.DEFER_BLOCKING 0x0 ;  /* 0x0000000000007b1d */ /* 0x000fe20000010000 */
[----:B------:R-:W-:Y:S01]  /*0e80*/  LEA R13, R38, UR14, 0x1 ;  /* 0x0000000e260d7c11 */ /* 0x000fe2000f8e08ff */
[----:B------:R-:W-:-:S02]  /*0e90*/  UISETP.GE.AND UP1, UPT, UR5, UR6, UPT ;  /* 0x000000060500728c */ /* 0x000fc4000bf26270 */
[----:B------:R-:W-:Y:S02]  /*0ea0*/  ULEA UR15, UR4, UR9, 0xa ;  /* 0x00000009040f7291 */ /* 0x000fe4000f8e503f */
[----:B------:R-:W-:Y:S02]  /*0eb0*/  ULEA UR14, UR4, UR10, 0xb ;  /* 0x0000000a040e7291 */ /* 0x000fe4000f8e583f */
[----:B------:R-:W-:Y:S01]  /*0ec0*/  PLOP3.LUT P3, PT, PT, PT, UP1, 0x80, 0x0 ;  /* 0x000000000000781c */ /* 0x000fe20003f6f018 */
[----:B------:R-:W-:Y:S01]  /*0ed0*/  UIADD3 UR13, UR13, -0x20, URZ ;  /* 0xffffffe00d0d7890 */ /* 0x000fe2000fffe03f */
[----:B------:R-:W-:Y:S02]  /*0ee0*/  LEA R12, R2, UR15, 0x1 ;  /* 0x0000000f020c7c11 */ /* 0x000fe4000f8e08ff */
[----:B------:R-:W-:Y:S01]  /*0ef0*/  LEA R8, R4, UR14, 0x1 ;  /* 0x0000000e04087c11 */ /* 0x000fe2000f8e08ff */
[----:B------:R-:W-:Y:S01]  /*0f00*/  @!PT LDS RZ, [RZ] ;  /* 0x00000000fffff984 */ /* 0x000fe20000000800 */
[----:B------:R-:W-:Y:S01]  /*0f10*/  @!PT LDS RZ, [RZ] ;  /* 0x00000000fffff984 */ /* 0x000fe20000000800 */
[----:B------:R-:W-:Y:S01]  /*0f20*/  @!PT LDS RZ, [RZ] ;  /* 0x00000000fffff984 */ /* 0x000fe20000000800 */
[----:B------:R2:W-:Y:S01]  /*0f30*/  LDGSTS.E.BYPASS.128 [R9], desc[UR18][R32.64], P0 ;  /* 0x0000000020097fae */ /* 0x0005e20008101c52 */
[----:B-1----:R-:W-:Y:S03]  /*0f40*/  HMMA.16816.F32.BF16 R28, R20, R24, R28 ;  /* 0x00000018141c723c */ /* 0x002fe6000004181c */
[----:B------:R-:W0:Y:S03]  /*0f50*/  LDGDEPBAR ;  /* 0x00000000000079af */ /* 0x000e260000000000 */
[----:B------:R-:W-:Y:S01]  /*0f60*/  HMMA.16816.F32.BF16 R16, R20, R26, R16 ;  /* 0x0000001a1410723c */ /* 0x000fe20000041810 */
[----:B------:R1:W-:Y:S04]  /*0f70*/  LDGSTS.E.BYPASS.128 [R11], desc[UR18][R36.64], P0 ;  /* 0x00000000240b7fae */ /* 0x0003e80008101c52 */
[----:B------:R3:W-:Y:S01]  /*0f80*/  LDGSTS.E.BYPASS.128 [R13], desc[UR18][R34.64], P0 ;  /* 0x00000000220d7fae */ /* 0x0007e20008101c52 */
[----:B--2---:R-:W-:-:S03]  /*0f90*/  IADD3 R32, P2, R32, 0x40, RZ ;  /* 0x0000004020207810 */ /* 0x004fc60007f5e0ff */
[----:B------:R-:W0:Y:S02]  /*0fa0*/  LDGDEPBAR ;  /* 0x00000000000079af */ /* 0x000e240000000000 */
[----:B------:R-:W-:Y:S01]  /*0fb0*/  IMAD.X R33, RZ, RZ, R33, P2 ;  /* 0x000000ffff217224 */ /* 0x000fe200010e0621 */
[----:B-1----:R-:W-:Y:S02]  /*0fc0*/  IADD3 R36, P1, R36, 0x40, RZ ;  /* 0x0000004024247810 */ /* 0x002fe40007f3e0ff */
[----:B---3--:R-:W-:-:S03]  /*0fd0*/  IADD3 R34, P0, R34, 0x40, RZ ;  /* 0x0000004022227810 */ /* 0x008fc60007f1e0ff */
[----:B------:R-:W-:Y:S02]  /*0fe0*/  IMAD.X R37, RZ, RZ, R37, P1 ;  /* 0x000000ffff257224 */ /* 0x000fe400008e0625 */
[----:B------:R-:W-:Y:S01]  /*0ff0*/  IMAD.X R35, RZ, RZ, R35, P0 ;  /* 0x000000ffff237224 */ /* 0x000fe200000e0623 */
[----:B------:R-:W-:-:S04]  /*1000*/  DEPBAR.LE SB0, 0x6 ;  /* 0x000081800000791a */ /* 0x000fc80000000000 */
[----:B------:R-:W-:Y:S06]  /*1010*/  BAR.SYNC.DEFER_BLOCKING 0x0 ;  /* 0x0000000000007b1d */ /* 0x000fec0000010000 */
[----:B------:R-:W1:Y:S04]  /*1020*/  LDSM.16.M88.4 R12, [R12] ;  /* 0x000000000c0c783b */ /* 0x000e680000000200 */
[----:B------:R-:W2:Y:S01]  /*1030*/  LDSM.16.M88.4 R8, [R8] ;  /* 0x000000000808783b */ /* 0x000ea20000000200 */
[----:B------:R-:W-:Y:S05]  /*1040*/  @!P3 BRA `(.L_x_1) ;  /* 0xfffffffc002cb947 */ /* 0x000fea000383ffff */
.L_x_0:
[----:B------:R-:W-:Y:S01]  /*1050*/  IABS R2, UR20 ;  /* 0x0000001400027c13 */ /* 0x000fe20008000000 */
[----:B------:R-:W-:Y:S01]  /*1060*/  UISETP.GE.AND UP2, UPT, UR20, URZ, UPT ;  /* 0x0000003f1400728c */ /* 0x000fe2000bf46270 */
[----:B------:R-:W-:-:S04]  /*1070*/  DEPBAR.LE SB0, 0x0 ;  /* 0x000080000000791a */ /* 0x000fc80000000000 */
[----:B------:R-:W-:Y:S01]  /*1080*/  R2UR UR6, R2 ;  /* 0x00000000020672ca */ /* 0x000fe200000e0000 */
[----:B------:R-:W-:Y:S01]  /*1090*/  IMAD R5, R6, 0x2, R3 ;  /* 0x0000000206057824 */ /* 0x000fe200078e0203 */
[----:B------:R-:W-:Y:S01]  /*10a0*/  LOP3.LUT R0, R0, 0x1f, RZ, 0xc0, !PT ;  /* 0x0000001f00007812 */ /* 0x000fe200078ec0ff */
[----:B------:R-:W-:Y:S01]  /*10b0*/  IMAD.U32 R2, RZ, RZ, UR17 ;  /* 0x00000011ff027e24 */ /* 0x000fe2000f8e00ff */
[----:B------:R-:W-:Y:S02]  /*10c0*/  F2FP.BF16.F32.PACK_AB R28, R29, R28 ;  /* 0x0000001c1d1c723e */ /* 0x000fe400000010ff */
[----:B------:R-:W-:Y:S02]  /*10d0*/  SHF.R.U32.HI R0, RZ, 0x2, R0 ;  /* 0x00000002ff007819 */ /* 0x000fe40000011600 */
[----:B------:R-:W-:Y:S02]  /*10e0*/  F2FP.BF16.F32.PACK_AB R30, R31, R30 ;  /* 0x0000001e1f1e723e */ /* 0x000fe400000010ff */
[----:B------:R-:W-:Y:S01]  /*10f0*/  F2FP.BF16.F32.PACK_AB R16, R17, R16 ;  /* 0x000000101110723e */ /* 0x000fe200000010ff */
[----:B------:R-:W-:Y:S01]  /*1100*/  IMAD R5, R0, 0x28, R5 ;  /* 0x0000002800057824 */ /* 0x000fe200078e0205 */
[----:B------:R-:W-:Y:S01]  /*1110*/  F2FP.BF16.F32.PACK_AB R18, R19, R18 ;  /* 0x000000121312723e */ /* 0x000fe200000010ff */
[----:B------:R-:W-:Y:S01]  /*1120*/  UIMAD.WIDE.U32 UR4, UR8, UR6, URZ ;  /* 0x00000006080472a5 */ /* 0x000fe2000f8e003f */
[----:B------:R-:W-:-:S02]  /*1130*/  LOP3.LUT R43, R2, 0x18, R43, 0xf8, !PT ;  /* 0x00000018022b7812 */ /* 0x000fc400078ef82b */
[----:B------:R-:W-:Y:S01]  /*1140*/  LEA R5, R5, UR9, 0x1 ;  /* 0x0000000905057c11 */ /* 0x000fe2000f8e08ff */
[----:B------:R-:W-:Y:S01]  /*1150*/  UIMAD UR6, UR5, UR16, UR6 ;  /* 0x00000010050672a4 */ /* 0x000fe2000f8e0206 */
[----:B------:R-:W-:Y:S01]  /*1160*/  BAR.SYNC.DEFER_BLOCKING 0x0 ;  /* 0x0000000000007b1d */ /* 0x000fe20000010000 */
[----:B------:R-:W-:Y:S01]  /*1170*/  UIMAD.WIDE UR4, UR20, 0x2aaaaaab, URZ ;  /* 0x2aaaaaab140478a5 */ /* 0x000fe2000f8e023f */
[----:B------:R-:W-:Y:S01]  /*1180*/  LOP3.LUT R3, R0, R3, RZ, 0xfc, !PT ;  /* 0x0000000300037212 */ /* 0x000fe200078efcff */
[----:B------:R-:W-:Y:S02]  /*1190*/  UISETP.GT.U32.AND UP1, UPT, UR21, UR6, UPT ;  /* 0x000000061500728c */ /* 0x000fe4000bf24070 */
[----:B------:R-:W-:Y:S02]  /*11a0*/  USHF.R.U32.HI UR4, URZ, 0x1f, UR5 ;  /* 0x0000001f3f047899 */ /* 0x000fe40008011605 */
[----:B------:R-:W-:Y:S02]  /*11b0*/  IMAD R0, R3, 0x5, R6 ;  /* 0x0000000503007824 */ /* 0x000fe400078e0206 */
[----:B------:R-:W-:-:S02]  /*11c0*/  ULEA.HI.SX32 UR4, UR5, UR4, 0x19 ;  /* 0x0000000405047291 */ /* 0x000fc4000f8fca3f */
[----:B------:R-:W-:-:S03]  /*11d0*/  IMAD.SHL.U32 R0, R0, 0x8, RZ ;  /* 0x0000000800007824 */ /* 0x000fc600078e00ff */
[----:B------:R-:W-:Y:S02]  /*11e0*/  @!UP1 UIADD3 UR6, UR6, -UR21, URZ ;  /* 0x8000001506069290 */ /* 0x000fe4000fffe03f */
[----:B------:R-:W-:Y:S02]  /*11f0*/  LEA R0, R0, UR9, 0x1 ;  /* 0x0000000900007c11 */ /* 0x000fe4000f8e08ff */
[----:B------:R-:W-:Y:S01]  /*1200*/  UISETP.GT.U32.AND UP1, UPT, UR21, UR6, UPT ;  /* 0x000000061500728c */ /* 0x000fe2000bf24070 */
[----:B------:R3:W-:Y:S04]  /*1210*/  STS [R5], R28 ;  /* 0x0000001c05007388 */ /* 0x0007e80000000800 */
[----:B------:R3:W-:Y:S06]  /*1220*/  STS [R5+0x280], R30 ;  /* 0x0002801e05007388 */ /* 0x0007ec0000000800 */
[----:B------:R-:W-:Y:S01]  /*1230*/  @!UP1 UIADD3 UR6, UR6, -UR21, URZ ;  /* 0x8000001506069290 */ /* 0x000fe2000fffe03f */
[----:B------:R3:W-:Y:S03]  /*1240*/  STS [R5+0x20], R16 ;  /* 0x0000201005007388 */ /* 0x0007e60000000800 */
[----:B------:R-:W-:Y:S01]  /*1250*/  @!UP2 UIADD3 UR6, -UR6, URZ, URZ ;  /* 0x0000003f0606a290 */ /* 0x000fe2000fffe13f */
[----:B------:R3:W-:Y:S03]  /*1260*/  STS [R5+0x2a0], R18 ;  /* 0x0002a01205007388 */ /* 0x0007e60000000800 */
[----:B------:R-:W-:-:S04]  /*1270*/  USEL UR6, UR7, UR6, !UP0 ;  /* 0x0000000607067287 */ /* 0x000fc8000c000000 */
[----:B------:R-:W-:-:S04]  /*1280*/  ULEA UR6, UR4, UR6, 0x3 ;  /* 0x0000000604067291 */ /* 0x000fc8000f8e183f */
[----:B------:R-:W-:-:S06]  /*1290*/  USHF.L.U32 UR6, UR6, 0x4, URZ ;  /* 0x0000000406067899 */ /* 0x000fcc000800063f */
[----:B------:R-:W-:Y:S01]  /*12a0*/  LOP3.LUT R42, R42, UR6, RZ, 0xfc, !PT ;  /* 0x000000062a2a7c12 */ /* 0x000fe2000f8efcff */
[----:B------:R-:W-:Y:S03]  /*12b0*/  BAR.SYNC.DEFER_BLOCKING 0x0 ;  /* 0x0000000000007b1d */ /* 0x000fe60000010000 */
[----:B------:R-:W-:-:S04]  /*12c0*/  ISETP.GE.AND P0, PT, R42, 0x1, PT ;  /* 0x000000012a00780c */ /* 0x000fc80003f06270 */
[----:B------:R-:W-:-:S13]  /*12d0*/  ISETP.LT.AND P0, PT, R43, 0xc00, !P0 ;  /* 0x00000c002b00780c */ /* 0x000fda0004701270 */
[----:B---3--:R-:W-:Y:S05]  /*12e0*/  @!P0 EXIT ;  /* 0x000000000000894d */ /* 0x008fea0003800000 */
[----:B------:R-:W1:Y:S01]  /*12f0*/  LDS.128 R4, [R0] ;  /* 0x0000000000047984 */ /* 0x000e620000000c00 */
[----:B------:R-:W2:Y:S02]  /*1300*/  LDC.64 R2, c[0x0][0x220] ;  /* 0x00008800ff027b82 */ /* 0x000ea40000000a00 */
[----:B--2---:R-:W-:-:S05]  /*1310*/  IMAD.WIDE R2, R43, 0x2, R2 ;  /* 0x000000022b027825 */ /* 0x004fca00078e0202 */
[----:B-1----:R-:W-:Y:S01]  /*1320*/  STG.E.128 desc[UR18][R2.64], R4 ;  /* 0x0000000402007986 */ /* 0x002fe2000c101d12 */
[----:B------:R-:W-:Y:S05]  /*1330*/  EXIT ;  /* 0x000000000000794d */ /* 0x000fea0003800000 */
.L_x_2:
[----:B------:R-:W-:-:S00]  /*1340*/  BRA `(.L_x_2) ;  /* 0xfffffffc00fc7947 */ /* 0x000fc0000383ffff */
[----:B------:R-:W-:-:S00]  /*1350*/  NOP ;  /* 0x0000000000007918 */ /* 0x000fc00000000000 */
        /* <DEDUP_REMOVED lines=10> */
.L_x_3:


//--------------------- .nv.shared.triton_mm      --------------------------
	.section	.nv.shared.triton_mm,"aw",@nobits
	.sectionflags	@""
	.align	16
	.zero		1024


//--------------------- .nv.constant0.triton_mm   --------------------------
	.section	.nv.constant0.triton_mm,"a",@progbits
	.sectionflags	@""
	.align	4
.nv.constant0.triton_mm:
	.zero		556
